	.headerflags	@"EF_CUDA_TEXMODE_UNIFIED EF_CUDA_64BIT_ADDRESS EF_CUDA_ACCELERATORS EF_CUDA_SM90 EF_CUDA_VIRTUAL_SM(EF_CUDA_SM90)"
	.elftype	@"ET_EXEC"


//--------------------- .nv.info                  --------------------------
	.section	.nv.info,"",@"SHT_CUDA_INFO"
	.align	4


	//----- nvinfo : EIATTR_REGCOUNT
	.align		4
        /*0000*/ 	.byte	0x04, 0x2f
        /*0002*/ 	.short	(.L_1 - .L_0)
	.align		4
.L_0:
        /*0004*/ 	.word	index@(triton_poi_fused_add_convolution_mul_12)
        /*0008*/ 	.word	0x0000002c


	//----- nvinfo : EIATTR_MIN_STACK_SIZE
	.align		4
.L_1:
        /*000c*/ 	.byte	0x04, 0x12
        /*000e*/ 	.short	(.L_3 - .L_2)
	.align		4
.L_2:
        /*0010*/ 	.word	index@(triton_poi_fused_add_convolution_mul_12)
        /*0014*/ 	.word	0x00000000


	//----- nvinfo : EIATTR_FRAME_SIZE
	.align		4
.L_3:
        /*0018*/ 	.byte	0x04, 0x11
        /*001a*/ 	.short	(.L_5 - .L_4)
	.align		4
.L_4:
        /*001c*/ 	.word	index@(triton_poi_fused_add_convolution_mul_12)
        /*0020*/ 	.word	0x00000000


	//----- nvinfo : EIATTR_MIN_STACK_SIZE
	.align		4
.L_5:
        /*0024*/ 	.byte	0x04, 0x12
        /*0026*/ 	.short	(.L_7 - .L_6)
	.align		4
.L_6:
        /*0028*/ 	.word	index@(triton_poi_fused_add_convolution_mul_12)
        /*002c*/ 	.word	0x00000000
.L_7:


//--------------------- .nv.info.triton_poi_fused_add_convolution_mul_12 --------------------------
	.section	.nv.info.triton_poi_fused_add_convolution_mul_12,"",@"SHT_CUDA_INFO"
	.sectionflags	@""
	.align	4


	//----- nvinfo : EIATTR_CUDA_API_VERSION
	.align		4
        /*0000*/ 	.byte	0x04, 0x37
        /*0002*/ 	.short	(.L_9 - .L_8)
.L_8:
        /*0004*/ 	.word	0x0000007c


	//----- nvinfo : EIATTR_KPARAM_INFO
	.align		4
.L_9:
        /*0008*/ 	.byte	0x04, 0x17
        /*000a*/ 	.short	(.L_11 - .L_10)
.L_10:
        /*000c*/ 	.word	0x00000000
        /*0010*/ 	.short	0x0007
        /*0012*/ 	.short	0x0034
        /*0014*/ 	.byte	0x00, 0xf0, 0x11, 0x00


	//----- nvinfo : EIATTR_KPARAM_INFO
	.align		4
.L_11:
        /*0018*/ 	.byte	0x04, 0x17
        /*001a*/ 	.short	(.L_13 - .L_12)
.L_12:
        /*001c*/ 	.word	0x00000000
        /*0020*/ 	.short	0x0006
        /*0022*/ 	.short	0x0030
        /*0024*/ 	.byte	0x00, 0xf0, 0x11, 0x00


	//----- nvinfo : EIATTR_KPARAM_INFO
	.align		4
.L_13:
        /*0028*/ 	.byte	0x04, 0x17
        /*002a*/ 	.short	(.L_15 - .L_14)
.L_14:
        /*002c*/ 	.word	0x00000000
        /*0030*/ 	.short	0x0005
        /*0032*/ 	.short	0x0028
        /*0034*/ 	.byte	0x00, 0xf4, 0x21, 0x00


	//----- nvinfo : EIATTR_KPARAM_INFO
	.align		4
.L_15:
        /*0038*/ 	.byte	0x04, 0x17
        /*003a*/ 	.short	(.L_17 - .L_16)
.L_16:
        /*003c*/ 	.word	0x00000000
        /*0040*/ 	.short	0x0004
        /*0042*/ 	.short	0x0020
        /*0044*/ 	.byte	0x00, 0xf4, 0x21, 0x00


	//----- nvinfo : EIATTR_KPARAM_INFO
	.align		4
.L_17:
        /*0048*/ 	.byte	0x04, 0x17
        /*004a*/ 	.short	(.L_19 - .L_18)
.L_18:
        /*004c*/ 	.word	0x00000000
        /*0050*/ 	.short	0x0003
        /*0052*/ 	.short	0x0018
        /*0054*/ 	.byte	0x00, 0xf4, 0x21, 0x00


	//----- nvinfo : EIATTR_KPARAM_INFO
	.align		4
.L_19:
        /*0058*/ 	.byte	0x04, 0x17
        /*005a*/ 	.short	(.L_21 - .L_20)
.L_20:
        /*005c*/ 	.word	0x00000000
        /*0060*/ 	.short	0x0002
        /*0062*/ 	.short	0x0010
        /*0064*/ 	.byte	0x00, 0xf4, 0x21, 0x00


	//----- nvinfo : EIATTR_KPARAM_INFO
	.align		4
.L_21:
        /*0068*/ 	.byte	0x04, 0x17
        /*006a*/ 	.short	(.L_23 - .L_22)
.L_22:
        /*006c*/ 	.word	0x00000000
        /*0070*/ 	.short	0x0001
        /*0072*/ 	.short	0x0008
        /*0074*/ 	.byte	0x00, 0xf4, 0x21, 0x00


	//----- nvinfo : EIATTR_KPARAM_INFO
	.align		4
.L_23:
        /*0078*/ 	.byte	0x04, 0x17
        /*007a*/ 	.short	(.L_25 - .L_24)
.L_24:
        /*007c*/ 	.word	0x00000000
        /*0080*/ 	.short	0x0000
        /*0082*/ 	.short	0x0000
        /*0084*/ 	.byte	0x00, 0xf4, 0x21, 0x00


	//----- nvinfo : EIATTR_SPARSE_MMA_MASK
	.align		4
.L_25:
        /*0088*/ 	.byte	0x03, 0x50
        /*008a*/ 	.short	0x0000


	//----- nvinfo : EIATTR_MAXREG_COUNT
	.align		4
        /*008c*/ 	.byte	0x03, 0x1b
        /*008e*/ 	.short	0x00ff


	//----- nvinfo : EIATTR_EXIT_INSTR_OFFSETS
	.align		4
        /*0090*/ 	.byte	0x04, 0x1c
        /*0092*/ 	.short	(.L_27 - .L_26)


	//   ....[0]....
.L_26:
        /*0094*/ 	.word	0x00000fd0


	//   ....[1]....
        /*0098*/ 	.word	0x00000ff0


	//----- nvinfo : EIATTR_REQNTID
	.align		4
.L_27:
        /*009c*/ 	.byte	0x04, 0x10
        /*009e*/ 	.short	(.L_29 - .L_28)
.L_28:
        /*00a0*/ 	.word	0x00000100
        /*00a4*/ 	.word	0x00000001
        /*00a8*/ 	.word	0x00000001


	//----- nvinfo : EIATTR_CBANK_PARAM_SIZE
	.align		4
.L_29:
        /*00ac*/ 	.byte	0x03, 0x19
        /*00ae*/ 	.short	0x0038


	//----- nvinfo : EIATTR_PARAM_CBANK
	.align		4
        /*00b0*/ 	.byte	0x04, 0x0a
        /*00b2*/ 	.short	(.L_31 - .L_30)
	.align		4
.L_30:
        /*00b4*/ 	.word	index@(.nv.constant0.triton_poi_fused_add_convolution_mul_12)
        /*00b8*/ 	.short	0x0210
        /*00ba*/ 	.short	0x0038


	//----- nvinfo : EIATTR_SW_WAR
	.align		4
.L_31:
        /*00bc*/ 	.byte	0x04, 0x36
        /*00be*/ 	.short	(.L_33 - .L_32)
.L_32:
        /*00c0*/ 	.word	0x00000008
.L_33:


//--------------------- .nv.callgraph             --------------------------
	.section	.nv.callgraph,"",@"SHT_CUDA_CALLGRAPH"
	.align	4
	.sectionentsize	8
	.align		4
        /*0000*/ 	.word	0x00000000
	.align		4
        /*0004*/ 	.word	0xffffffff
	.align		4
        /*0008*/ 	.word	0x00000000
	.align		4
        /*000c*/ 	.word	0xfffffffe
	.align		4
        /*0010*/ 	.word	0x00000000
	.align		4
        /*0014*/ 	.word	0xfffffffd
	.align		4
        /*0018*/ 	.word	0x00000000
	.align		4
        /*001c*/ 	.word	0xfffffffc


//--------------------- .text.triton_poi_fused_add_convolution_mul_12 --------------------------
	.section	.text.triton_poi_fused_add_convolution_mul_12,"ax",@progbits
	.sectionflags	@"SHF_BARRIERS=1"
	.align	128
        .global         triton_poi_fused_add_convolution_mul_12
        .type           triton_poi_fused_add_convolution_mul_12,@function
        .size           triton_poi_fused_add_convolution_mul_12,(.L_x_1 - triton_poi_fused_add_convolution_mul_12)
        .other          triton_poi_fused_add_convolution_mul_12,@"STO_CUDA_ENTRY STV_DEFAULT"
triton_poi_fused_add_convolution_mul_12:
.text.triton_poi_fused_add_convolution_mul_12:
[----:B------:R-:W0:Y:S01]  /*0000*/  LDC R1, c[0x0][0x28] ;  /* 0x00000a00ff017b82 */ /* 0x000e220000000800 */
[----:B------:R-:W1:Y:S07]  /*0010*/  S2R R28, SR_TID.X ;  /* 0x00000000001c7919 */ /* 0x000e6e0000002100 */
[----:B------:R-:W2:Y:S01]  /*0020*/  LDC.64 R22, c[0x0][0x210] ;  /* 0x00008400ff167b82 */ /* 0x000ea20000000a00 */
[----:B------:R-:W-:Y:S02]  /*0030*/  CS2R R4, SRZ ;  /* 0x0000000000047805 */ /* 0x000fe4000001ff00 */
[----:B------:R-:W-:Y:S01]  /*0040*/  CS2R R6, SRZ ;  /* 0x0000000000067805 */ /* 0x000fe2000001ff00 */
[----:B------:R-:W3:Y:S01]  /*0050*/  S2R R25, SR_CTAID.Y ;  /* 0x0000000000197919 */ /* 0x000ee20000002600 */
[----:B------:R-:W-:-:S02]  /*0060*/  CS2R R8, SRZ ;  /* 0x0000000000087805 */ /* 0x000fc4000001ff00 */
[----:B------:R-:W-:Y:S01]  /*0070*/  CS2R R10, SRZ ;  /* 0x00000000000a7805 */ /* 0x000fe2000001ff00 */
[----:B------:R-:W4:Y:S01]  /*0080*/  S2R R0, SR_CTAID.X ;  /* 0x0000000000007919 */ /* 0x000f220000002500 */
[----:B------:R-:W-:Y:S02]  /*0090*/  CS2R R14, SRZ ;  /* 0x00000000000e7805 */ /* 0x000fe4000001ff00 */
[----:B------:R-:W-:Y:S02]  /*00a0*/  CS2R R16, SRZ ;  /* 0x0000000000107805 */ /* 0x000fe4000001ff00 */
[----:B------:R-:W-:Y:S01]  /*00b0*/  CS2R R18, SRZ ;  /* 0x0000000000127805 */ /* 0x000fe2000001ff00 */
[----:B------:R-:W-:Y:S01]  /*00c0*/  ULDC.64 UR6, c[0x0][0x208] ;  /* 0x0000820000067ab9 */ /* 0x000fe20000000a00 */
[----:B-1----:R-:W-:Y:S01]  /*00d0*/  IMAD.SHL.U32 R29, R28, 0x4, RZ ;  /* 0x000000041c1d7824 */ /* 0x002fe200078e00ff */
[----:B------:R-:W-:Y:S01]  /*00e0*/  SHF.R.U32.HI R24, RZ, 0x6, R28 ;  /* 0x00000006ff187819 */ /* 0x000fe2000001161c */
[----:B---3--:R-:W-:-:S03]  /*00f0*/  IMAD.SHL.U32 R25, R25, 0x10, RZ ;  /* 0x0000001019197824 */ /* 0x008fc600078e00ff */
[----:B------:R-:W-:Y:S02]  /*0100*/  LOP3.LUT R3, R29, 0xfc, RZ, 0xc0, !PT ;  /* 0x000000fc1d037812 */ /* 0x000fe400078ec0ff */
[----:B------:R-:W-:Y:S02]  /*0110*/  SGXT.U32 R24, R24, 0x2 ;  /* 0x000000021818781a */ /* 0x000fe40000000000 */
[----:B----4-:R-:W-:Y:S02]  /*0120*/  PRMT R12, R3, 0x6540, R0 ;  /* 0x00006540030c7816 */ /* 0x010fe40000000000 */
[----:B------:R-:W-:Y:S02]  /*0130*/  LOP3.LUT R33, R25, R24, RZ, 0xfc, !PT ;  /* 0x0000001819217212 */ /* 0x000fe400078efcff */
[----:B------:R-:W-:Y:S02]  /*0140*/  LOP3.LUT R32, R25, 0x4, R24, 0xfe, !PT ;  /* 0x0000000419207812 */ /* 0x000fe400078efe18 */
[----:B------:R-:W-:-:S02]  /*0150*/  LOP3.LUT R3, R25, 0x8, R24, 0xfe, !PT ;  /* 0x0000000819037812 */ /* 0x000fc400078efe18 */
[----:B------:R-:W-:Y:S02]  /*0160*/  LOP3.LUT R2, R25, 0xc, R24, 0xfe, !PT ;  /* 0x0000000c19027812 */ /* 0x000fe400078efe18 */
[C---:B------:R-:W-:Y:S01]  /*0170*/  ISETP.GE.AND P0, PT, R33.reuse, 0x100, PT ;  /* 0x000001002100780c */ /* 0x040fe20003f06270 */
[--C-:B------:R-:W-:Y:S01]  /*0180*/  IMAD R33, R33, 0x1000, R12.reuse ;  /* 0x0000100021217824 */ /* 0x100fe200078e020c */
[C---:B------:R-:W-:Y:S01]  /*0190*/  ISETP.GE.AND P1, PT, R32.reuse, 0x100, PT ;  /* 0x000001002000780c */ /* 0x040fe20003f26270 */
[--C-:B------:R-:W-:Y:S01]  /*01a0*/  IMAD R32, R32, 0x1000, R12.reuse ;  /* 0x0000100020207824 */ /* 0x100fe200078e020c */
[C---:B------:R-:W-:Y:S01]  /*01b0*/  ISETP.GE.AND P2, PT, R3.reuse, 0x100, PT ;  /* 0x000001000300780c */ /* 0x040fe20003f46270 */
[--C-:B------:R-:W-:Y:S01]  /*01c0*/  IMAD R3, R3, 0x1000, R12.reuse ;  /* 0x0000100003037824 */ /* 0x100fe200078e020c */
[C---:B------:R-:W-:Y:S01]  /*01d0*/  ISETP.GE.AND P3, PT, R2.reuse, 0x100, PT ;  /* 0x000001000200780c */ /* 0x040fe20003f66270 */
[----:B------:R-:W-:Y:S01]  /*01e0*/  IMAD R2, R2, 0x1000, R12 ;  /* 0x0000100002027824 */ /* 0x000fe200078e020c */
[----:B------:R-:W-:Y:S01]  /*01f0*/  CS2R R12, SRZ ;  /* 0x00000000000c7805 */ /* 0x000fe2000001ff00 */
[----:B--2---:R-:W-:-:S04]  /*0200*/  IMAD.WIDE R26, R33, 0x4, R22 ;  /* 0x00000004211a7825 */ /* 0x004fc800078e0216 */
[--C-:B------:R-:W-:Y:S01]  /*0210*/  IMAD.WIDE R30, R32, 0x4, R22.reuse ;  /* 0x00000004201e7825 */ /* 0x100fe200078e0216 */
[----:B------:R1:W2:Y:S03]  /*0220*/  @!P0 LDG.E.EL.128 R4, desc[UR6][R26.64] ;  /* 0x000000061a048981 */ /* 0x0002a6000c2e1d00 */
[--C-:B------:R-:W-:Y:S01]  /*0230*/  IMAD.WIDE R20, R3, 0x4, R22.reuse ;  /* 0x0000000403147825 */ /* 0x100fe200078e0216 */
[----:B------:R3:W4:Y:S03]  /*0240*/  @!P1 LDG.E.EL.128 R8, desc[UR6][R30.64] ;  /* 0x000000061e089981 */ /* 0x000726000c2e1d00 */
[----:B------:R-:W-:Y:S01]  /*0250*/  IMAD.WIDE R22, R2, 0x4, R22 ;  /* 0x0000000402167825 */ /* 0x000fe200078e0216 */
[----:B------:R5:W4:Y:S04]  /*0260*/  @!P2 LDG.E.EL.128 R12, desc[UR6][R20.64] ;  /* 0x00000006140ca981 */ /* 0x000b28000c2e1d00 */
[----:B------:R5:W4:Y:S01]  /*0270*/  @!P3 LDG.E.EL.128 R16, desc[UR6][R22.64] ;  /* 0x000000061610b981 */ /* 0x000b22000c2e1d00 */
[----:B------:R-:W5:Y:S01]  /*0280*/  S2UR UR5, SR_CgaCtaId ;  /* 0x00000000000579c3 */ /* 0x000f620000008800 */
[----:B-1----:R-:W-:Y:S01]  /*0290*/  LOP3.LUT R26, R25, 0xc, R29, 0xf8, !PT ;  /* 0x0000000c191a7812 */ /* 0x002fe200078ef81d */
[----:B------:R-:W-:Y:S01]  /*02a0*/  UMOV UR4, 0x400 ;  /* 0x0000040000047882 */ /* 0x000fe20000000000 */
[----:B------:R-:W-:-:S02]  /*02b0*/  SHF.L.U32 R27, R28, 0x6, RZ ;  /* 0x000000061c1b7819 */ /* 0x000fc400000006ff */
[----:B------:R-:W-:Y:S02]  /*02c0*/  SHF.R.S32.HI R25, RZ, 0x1f, R26 ;  /* 0x0000001fff197819 */ /* 0x000fe4000001141a */
[----:B---3--:R-:W-:Y:S02]  /*02d0*/  LOP3.LUT R31, R27, 0xfc0, RZ, 0xc0, !PT ;  /* 0x00000fc01b1f7812 */ /* 0x008fe400078ec0ff */
[----:B------:R-:W-:Y:S02]  /*02e0*/  LEA.HI R25, R25, R26, RZ, 0x6 ;  /* 0x0000001a19197211 */ /* 0x000fe400078f30ff */
[----:B------:R-:W-:Y:S02]  /*02f0*/  SHF.R.U32.HI R30, RZ, 0x2, R28 ;  /* 0x00000002ff1e7819 */ /* 0x000fe4000001161c */
[C---:B------:R-:W-:Y:S01]  /*0300*/  LOP3.LUT R27, R25.reuse, 0xffffffc0, RZ, 0xc0, !PT ;  /* 0xffffffc0191b7812 */ /* 0x040fe200078ec0ff */
[----:B-----5:R-:W-:Y:S01]  /*0310*/  IMAD.SHL.U32 R20, R25, 0x1000, RZ ;  /* 0x0000100019147824 */ /* 0x020fe200078e00ff */
[----:B------:R-:W-:-:S02]  /*0320*/  LOP3.LUT R25, R24, R31, RZ, 0xfc, !PT ;  /* 0x0000001f18197212 */ /* 0x000fc400078efcff */
[----:B------:R-:W-:Y:S01]  /*0330*/  SGXT.U32 R21, R30, 0x6 ;  /* 0x000000061e15781a */ /* 0x000fe20000000000 */
[----:B------:R-:W-:Y:S01]  /*0340*/  IMAD.IADD R24, R26, 0x1, -R27 ;  /* 0x000000011a187824 */ /* 0x000fe200078e0a1b */
[----:B0-----:R-:W-:Y:S02]  /*0350*/  LOP3.LUT R23, R20, 0xfffc0000, RZ, 0xc0, !PT ;  /* 0xfffc000014177812 */ /* 0x001fe400078ec0ff */
[----:B------:R-:W-:Y:S02]  /*0360*/  PRMT R0, R21, 0x6540, R0 ;  /* 0x0000654015007816 */ /* 0x000fe40000000000 */
[----:B------:R-:W-:Y:S01]  /*0370*/  ISETP.GE.AND P4, PT, R26, 0x100, PT ;  /* 0x000001001a00780c */ /* 0x000fe20003f86270 */
[----:B------:R-:W-:Y:S01]  /*0380*/  UPRMT UR4, UR5, 0x654, UR4 ;  /* 0x0000065405047896 */ /* 0x000fe20008000004 */
[----:B------:R-:W-:-:S05]  /*0390*/  IMAD.IADD R23, R24, 0x1, R23 ;  /* 0x0000000118177824 */ /* 0x000fca00078e0217 */
[----:B------:R-:W-:Y:S01]  /*03a0*/  VIADD R20, R31, UR4 ;  /* 0x000000041f147c36 */ /* 0x000fe20008000000 */
[----:B------:R-:W-:Y:S01]  /*03b0*/  LEA R0, R0, R23, 0x6 ;  /* 0x0000001700007211 */ /* 0x000fe200078e30ff */
[----:B------:R-:W0:Y:S02]  /*03c0*/  LDC.64 R30, c[0x0][0x228] ;  /* 0x00008a00ff1e7b82 */ /* 0x000e240000000a00 */
[----:B------:R-:W-:-:S06]  /*03d0*/  IMAD R25, R25, 0x4, R20 ;  /* 0x0000000419197824 */ /* 0x000fcc00078e0214 */
[----:B------:R-:W1:Y:S08]  /*03e0*/  LDC.64 R22, c[0x0][0x220] ;  /* 0x00008800ff167b82 */ /* 0x000e700000000a00 */
[----:B------:R-:W3:Y:S01]  /*03f0*/  LDC.64 R20, c[0x0][0x218] ;  /* 0x00008600ff147b82 */ /* 0x000ee20000000a00 */
[C---:B------:R-:W-:Y:S02]  /*0400*/  VIADD R35, R0.reuse, 0x2000 ;  /* 0x0000200000237836 */ /* 0x040fe40000000000 */
[----:B------:R-:W-:-:S02]  /*0410*/  VIADD R36, R0, 0x1000 ;  /* 0x0000100000247836 */ /* 0x000fc40000000000 */
[C---:B------:R-:W-:Y:S02]  /*0420*/  VIADD R34, R0.reuse, 0x3000 ;  /* 0x0000300000227836 */ /* 0x040fe40000000000 */
[----:B-1----:R-:W-:-:S04]  /*0430*/  IMAD.WIDE R26, R0, 0x4, R22 ;  /* 0x00000004001a7825 */ /* 0x002fc800078e0216 */
[----:B---3--:R-:W-:-:S04]  /*0440*/  IMAD.WIDE R20, R24, 0x4, R20 ;  /* 0x0000000418147825 */ /* 0x008fc800078e0214 */
[----:B------:R-:W-:-:S04]  /*0450*/  IMAD.WIDE R38, R36, 0x4, R22 ;  /* 0x0000000424267825 */ /* 0x000fc800078e0216 */
[----:B------:R-:W-:-:S04]  /*0460*/  IMAD.WIDE R40, R34, 0x4, R22 ;  /* 0x0000000422287825 */ /* 0x000fc800078e0216 */
[----:B0-----:R-:W-:Y:S01]  /*0470*/  IMAD.WIDE R30, R24, 0x4, R30 ;  /* 0x00000004181e7825 */ /* 0x001fe200078e021e */
[----:B--2---:R-:W-:Y:S04]  /*0480*/  STS [R25], R4 ;  /* 0x0000000419007388 */ /* 0x004fe80000000800 */
[----:B------:R0:W-:Y:S04]  /*0490*/  STS [R25+0x50], R5 ;  /* 0x0000500519007388 */ /* 0x0001e80000000800 */
[----:B------:R-:W-:Y:S04]  /*04a0*/  STS [R25+0xa0], R6 ;  /* 0x0000a00619007388 */ /* 0x000fe80000000800 */
[----:B------:R1:W-:Y:S01]  /*04b0*/  STS [R25+0xf0], R7 ;  /* 0x0000f00719007388 */ /* 0x0003e20000000800 */
[----:B0-----:R-:W-:-:S03]  /*04c0*/  CS2R R4, SRZ ;  /* 0x0000000000047805 */ /* 0x001fc6000001ff00 */
[----:B----4-:R-:W-:Y:S04]  /*04d0*/  STS [R25+0x10], R8 ;  /* 0x0000100819007388 */ /* 0x010fe80000000800 */
[----:B------:R0:W-:Y:S01]  /*04e0*/  STS [R25+0x60], R9 ;  /* 0x0000600919007388 */ /* 0x0001e20000000800 */
[----:B-1----:R-:W-:-:S03]  /*04f0*/  CS2R R6, SRZ ;  /* 0x0000000000067805 */ /* 0x002fc6000001ff00 */
[----:B------:R-:W-:Y:S04]  /*0500*/  STS [R25+0xb0], R10 ;  /* 0x0000b00a19007388 */ /* 0x000fe80000000800 */
[----:B------:R1:W-:Y:S01]  /*0510*/  STS [R25+0x100], R11 ;  /* 0x0001000b19007388 */ /* 0x0003e20000000800 */
[----:B0-----:R-:W-:-:S03]  /*0520*/  CS2R R8, SRZ ;  /* 0x0000000000087805 */ /* 0x001fc6000001ff00 */
[----:B------:R-:W-:Y:S04]  /*0530*/  STS [R25+0x20], R12 ;  /* 0x0000200c19007388 */ /* 0x000fe80000000800 */
[----:B------:R-:W-:Y:S01]  /*0540*/  STS [R25+0x70], R13 ;  /* 0x0000700d19007388 */ /* 0x000fe20000000800 */
[----:B-1----:R-:W-:-:S03]  /*0550*/  CS2R R10, SRZ ;  /* 0x00000000000a7805 */ /* 0x002fc6000001ff00 */
[----:B------:R-:W-:Y:S04]  /*0560*/  STS [R25+0xc0], R14 ;  /* 0x0000c00e19007388 */ /* 0x000fe80000000800 */
[----:B------:R-:W-:Y:S04]  /*0570*/  STS [R25+0x110], R15 ;  /* 0x0001100f19007388 */ /* 0x000fe80000000800 */
[----:B------:R-:W-:Y:S04]  /*0580*/  STS [R25+0x30], R16 ;  /* 0x0000301019007388 */ /* 0x000fe80000000800 */
[----:B------:R0:W-:Y:S04]  /*0590*/  STS [R25+0x80], R17 ;  /* 0x0000801119007388 */ /* 0x0001e80000000800 */
[----:B------:R-:W-:Y:S04]  /*05a0*/  STS [R25+0xd0], R18 ;  /* 0x0000d01219007388 */ /* 0x000fe80000000800 */
[----:B------:R1:W-:Y:S01]  /*05b0*/  STS [R25+0x120], R19 ;  /* 0x0001201319007388 */ /* 0x0003e20000000800 */
[----:B------:R-:W-:Y:S01]  /*05c0*/  BAR.SYNC.DEFER_BLOCKING 0x0 ;  /* 0x0000000000007b1d */ /* 0x000fe20000010000 */
[----:B0-----:R-:W-:-:S02]  /*05d0*/  CS2R R16, SRZ ;  /* 0x0000000000107805 */ /* 0x001fc4000001ff00 */
[----:B-1----:R-:W-:Y:S02]  /*05e0*/  CS2R R18, SRZ ;  /* 0x0000000000127805 */ /* 0x002fe4000001ff00 */
[----:B------:R-:W-:Y:S01]  /*05f0*/  CS2R R24, SRZ ;  /* 0x0000000000187805 */ /* 0x000fe2000001ff00 */
[----:B------:R0:W2:Y:S04]  /*0600*/  @!P4 LDG.E.EL.128 R8, desc[UR6][R26.64] ;  /* 0x000000061a08c981 */ /* 0x0000a8000c2e1d00 */
[----:B------:R1:W3:Y:S01]  /*0610*/  @!P4 LDG.E.EL.128 R4, desc[UR6][R20.64] ;  /* 0x000000061404c981 */ /* 0x0002e2000c2e1d00 */
[----:B------:R-:W-:Y:S01]  /*0620*/  CS2R R12, SRZ ;  /* 0x00000000000c7805 */ /* 0x000fe2000001ff00 */
[----:B0-----:R-:W-:Y:S01]  /*0630*/  IMAD.WIDE R26, R35, 0x4, R22 ;  /* 0x00000004231a7825 */ /* 0x001fe200078e0216 */
[----:B------:R-:W-:-:S02]  /*0640*/  CS2R R22, SRZ ;  /* 0x0000000000167805 */ /* 0x000fc4000001ff00 */
[----:B-1----:R-:W-:Y:S02]  /*0650*/  CS2R R20, SRZ ;  /* 0x0000000000147805 */ /* 0x002fe4000001ff00 */
[----:B------:R0:W4:Y:S04]  /*0660*/  @!P4 LDG.E.EL.128 R16, desc[UR6][R26.64] ;  /* 0x000000061a10c981 */ /* 0x000128000c2e1d00 */
[----:B------:R-:W3:Y:S01]  /*0670*/  @!P4 LDG.E.EL.128 R20, desc[UR6][R40.64] ;  /* 0x000000062814c981 */ /* 0x000ee2000c2e1d00 */
[----:B0-----:R-:W-:-:S06]  /*0680*/  CS2R R26, SRZ ;  /* 0x00000000001a7805 */ /* 0x001fcc000001ff00 */
[----:B------:R-:W3:Y:S01]  /*0690*/  @!P4 LDG.E.EL.128 R24, desc[UR6][R30.64] ;  /* 0x000000061e18c981 */ /* 0x000ee2000c2e1d00 */
[----:B------:R-:W-:-:S06]  /*06a0*/  CS2R R14, SRZ ;  /* 0x00000000000e7805 */ /* 0x000fcc000001ff00 */
[----:B------:R2:W5:Y:S01]  /*06b0*/  @!P4 LDG.E.EL.128 R12, desc[UR6][R38.64] ;  /* 0x00000006260cc981 */ /* 0x000562000c2e1d00 */
[----:B------:R-:W-:Y:S01]  /*06c0*/  LOP3.LUT R28, R28, 0xfc, RZ, 0xc0, !PT ;  /* 0x000000fc1c1c7812 */ /* 0x000fe200078ec0ff */
[----:B------:R-:W-:Y:S01]  /*06d0*/  UMOV UR5, 0x400 ;  /* 0x0000040000057882 */ /* 0x000fe20000000000 */
[----:B---3--:R-:W-:Y:S01]  /*06e0*/  FFMA R37, R20, R4, R24 ;  /* 0x0000000414257223 */ /* 0x008fe20000000018 */
[----:B------:R-:W-:Y:S02]  /*06f0*/  LOP3.LUT R20, R29, 0x3fc, RZ, 0xc0, !PT ;  /* 0x000003fc1d147812 */ /* 0x000fe400078ec0ff */
[----:B------:R-:W-:-:S05]  /*0700*/  LEA R29, R28, UR4, 0x2 ;  /* 0x000000041c1d7c11 */ /* 0x000fca000f8e10ff */
[----:B------:R-:W-:-:S06]  /*0710*/  IMAD R29, R20, 0x4, R29 ;  /* 0x00000004141d7824 */ /* 0x000fcc00078e021d */
[----:B------:R-:W0:Y:S01]  /*0720*/  LDS.128 R28, [R29] ;  /* 0x000000001d1c7984 */ /* 0x000e220000000c00 */
[-CC-:B--2---:R-:W-:Y:S01]  /*0730*/  FFMA R39, R8, R4.reuse, R24.reuse ;  /* 0x0000000408277223 */ /* 0x184fe20000000018 */
[-CC-:B-----5:R-:W-:Y:S01]  /*0740*/  FFMA R38, R12, R4.reuse, R24.reuse ;  /* 0x000000040c267223 */ /* 0x1a0fe20000000018 */
[----:B----4-:R-:W-:Y:S01]  /*0750*/  FFMA R16, R16, R4, R24 ;  /* 0x0000000410107223 */ /* 0x010fe20000000018 */
[-CC-:B------:R-:W-:Y:S01]  /*0760*/  FFMA R12, R9, R5.reuse, R25.reuse ;  /* 0x00000005090c7223 */ /* 0x180fe20000000019 */
[-CC-:B------:R-:W-:Y:S01]  /*0770*/  FFMA R4, R13, R5.reuse, R25.reuse ;  /* 0x000000050d047223 */ /* 0x180fe20000000019 */
[-CC-:B------:R-:W-:Y:S01]  /*0780*/  FFMA R17, R17, R5.reuse, R25.reuse ;  /* 0x0000000511117223 */ /* 0x180fe20000000019 */
[----:B------:R-:W-:Y:S01]  /*0790*/  FFMA R24, R21, R5, R25 ;  /* 0x0000000515187223 */ /* 0x000fe20000000019 */
[-CC-:B------:R-:W-:Y:S01]  /*07a0*/  FFMA R13, R10, R6.reuse, R26.reuse ;  /* 0x000000060a0d7223 */ /* 0x180fe2000000001a */
[-CC-:B------:R-:W-:Y:S01]  /*07b0*/  FFMA R5, R14, R6.reuse, R26.reuse ;  /* 0x000000060e057223 */ /* 0x180fe2000000001a */
[-CC-:B------:R-:W-:Y:S01]  /*07c0*/  FFMA R25, R18, R6.reuse, R26.reuse ;  /* 0x0000000612197223 */ /* 0x180fe2000000001a */
[----:B------:R-:W-:Y:S01]  /*07d0*/  FFMA R21, R22, R6, R26 ;  /* 0x0000000616157223 */ /* 0x000fe2000000001a */
[----:B------:R-:W-:-:S04]  /*07e0*/  LOP3.LUT R6, R20, 0x400, RZ, 0xfc, !PT ;  /* 0x0000040014067812 */ /* 0x000fc800078efcff */
[----:B------:R-:W-:Y:S01]  /*07f0*/  LOP3.LUT R6, R6, 0x7f0, RZ, 0xc0, !PT ;  /* 0x000007f006067812 */ /* 0x000fe200078ec0ff */
[-CC-:B------:R-:W-:Y:S01]  /*0800*/  FFMA R14, R11, R7.reuse, R27.reuse ;  /* 0x000000070b0e7223 */ /* 0x180fe2000000001b */
[-CC-:B------:R-:W-:Y:S01]  /*0810*/  FFMA R22, R19, R7.reuse, R27.reuse ;  /* 0x0000000713167223 */ /* 0x180fe2000000001b */
[-CC-:B------:R-:W-:Y:S01]  /*0820*/  FFMA R18, R23, R7.reuse, R27.reuse ;  /* 0x0000000717127223 */ /* 0x180fe2000000001b */
[----:B------:R-:W-:Y:S01]  /*0830*/  IADD3 R9, R6, UR4, RZ ;  /* 0x0000000406097c10 */ /* 0x000fe2000fffe0ff */
[----:B------:R-:W-:Y:S01]  /*0840*/  FFMA R6, R15, R7, R27 ;  /* 0x000000070f067223 */ /* 0x000fe2000000001b */
[----:B------:R-:W-:-:S03]  /*0850*/  LOP3.LUT R7, R20, 0x800, RZ, 0xfc, !PT ;  /* 0x0000080014077812 */ /* 0x000fc600078efcff */
[----:B------:R-:W-:Y:S01]  /*0860*/  IMAD R9, R20, 0x4, R9 ;  /* 0x0000000414097824 */ /* 0x000fe200078e0209 */
[----:B------:R-:W-:-:S05]  /*0870*/  LOP3.LUT R7, R7, 0xbf0, RZ, 0xc0, !PT ;  /* 0x00000bf007077812 */ /* 0x000fca00078ec0ff */
[----:B------:R-:W1:Y:S01]  /*0880*/  LDS.128 R8, [R9+0x1000] ;  /* 0x0010000009087984 */ /* 0x000e620000000c00 */
[----:B------:R-:W-:Y:S02]  /*0890*/  VIADD R7, R7, UR4 ;  /* 0x0000000407077c36 */ /* 0x000fe40008000000 */
[----:B0-----:R-:W-:Y:S01]  /*08a0*/  FADD R29, R29, R12 ;  /* 0x0000000c1d1d7221 */ /* 0x001fe20000000000 */
[C---:B------:R-:W-:Y:S01]  /*08b0*/  LOP3.LUT R12, R20.reuse, 0xc00, RZ, 0xfc, !PT ;  /* 0x00000c00140c7812 */ /* 0x040fe200078efcff */
[----:B------:R-:W-:-:S03]  /*08c0*/  IMAD R15, R20, 0x4, R7 ;  /* 0x00000004140f7824 */ /* 0x000fc600078e0207 */
[----:B------:R-:W-:Y:S01]  /*08d0*/  LOP3.LUT R12, R12, 0xff0, RZ, 0xc0, !PT ;  /* 0x00000ff00c0c7812 */ /* 0x000fe200078ec0ff */
[----:B------:R-:W-:Y:S01]  /*08e0*/  FADD R30, R30, R13 ;  /* 0x0000000d1e1e7221 */ /* 0x000fe20000000000 */
[----:B------:R-:W-:-:S03]  /*08f0*/  FADD R31, R31, R14 ;  /* 0x0000000e1f1f7221 */ /* 0x000fc60000000000 */
[----:B------:R-:W-:Y:S02]  /*0900*/  VIADD R7, R12, UR4 ;  /* 0x000000040c077c36 */ /* 0x000fe40008000000 */
[----:B------:R-:W0:Y:S01]  /*0910*/  LDS.128 R12, [R15+0x2000] ;  /* 0x002000000f0c7984 */ /* 0x000e220000000c00 */
[----:B------:R-:W2:Y:S01]  /*0920*/  S2R R19, SR_TID.X ;  /* 0x0000000000137919 */ /* 0x000ea20000002100 */
[----:B------:R-:W3:Y:S01]  /*0930*/  S2UR UR4, SR_CgaCtaId ;  /* 0x00000000000479c3 */ /* 0x000ee20000008800 */
[----:B------:R-:W-:Y:S01]  /*0940*/  LEA R7, R20, R7, 0x2 ;  /* 0x0000000714077211 */ /* 0x000fe200078e10ff */
[----:B-1----:R-:W-:Y:S01]  /*0950*/  FADD R9, R9, R4 ;  /* 0x0000000409097221 */ /* 0x002fe20000000000 */
[----:B------:R-:W-:Y:S01]  /*0960*/  FADD R10, R10, R5 ;  /* 0x000000050a0a7221 */ /* 0x000fe20000000000 */
[----:B------:R-:W-:-:S03]  /*0970*/  FADD R11, R11, R6 ;  /* 0x000000060b0b7221 */ /* 0x000fc60000000000 */
[----:B------:R-:W1:Y:S01]  /*0980*/  LDS.128 R4, [R7+0x3000] ;  /* 0x0030000007047984 */ /* 0x000e620000000c00 */
[----:B---3--:R-:W-:Y:S01]  /*0990*/  UPRMT UR4, UR4, 0x654, UR5 ;  /* 0x0000065404047896 */ /* 0x008fe20008000005 */
[----:B0-----:R-:W-:Y:S01]  /*09a0*/  FADD R12, R12, R16 ;  /* 0x000000100c0c7221 */ /* 0x001fe20000000000 */
[----:B------:R-:W-:Y:S01]  /*09b0*/  FADD R15, R15, R22 ;  /* 0x000000160f0f7221 */ /* 0x000fe20000000000 */
[----:B--2---:R-:W-:Y:S01]  /*09c0*/  IMAD.SHL.U32 R16, R19, 0x400, RZ ;  /* 0x0000040013107824 */ /* 0x004fe200078e00ff */
[----:B------:R-:W-:Y:S01]  /*09d0*/  SHF.R.U32.HI R22, RZ, 0x2, R19 ;  /* 0x00000002ff167819 */ /* 0x000fe20000011613 */
[----:B------:R-:W-:-:S03]  /*09e0*/  FADD R13, R13, R17 ;  /* 0x000000110d0d7221 */ /* 0x000fc60000000000 */
[----:B------:R-:W-:Y:S02]  /*09f0*/  SGXT.U32 R22, R22, 0x6 ;  /* 0x000000061616781a */ /* 0x000fe40000000000 */
[----:B------:R-:W-:Y:S01]  /*0a00*/  LOP3.LUT R17, R16, 0xc00, RZ, 0xc0, !PT ;  /* 0x00000c0010117812 */ /* 0x000fe200078ec0ff */
[----:B------:R-:W-:-:S03]  /*0a10*/  FADD R14, R14, R25 ;  /* 0x000000190e0e7221 */ /* 0x000fc60000000000 */
[----:B------:R-:W-:Y:S02]  /*0a20*/  LOP3.LUT R16, R22, R17, RZ, 0xfc, !PT ;  /* 0x0000001116107212 */ /* 0x000fe400078efcff */
[C---:B------:R-:W-:Y:S02]  /*0a30*/  LOP3.LUT R22, R17.reuse, 0x100, RZ, 0xfc, !PT ;  /* 0x0000010011167812 */ /* 0x040fe400078efcff */
[C---:B------:R-:W-:Y:S02]  /*0a40*/  LOP3.LUT R25, R17.reuse, 0x200, RZ, 0xfc, !PT ;  /* 0x0000020011197812 */ /* 0x040fe400078efcff */
[C---:B------:R-:W-:Y:S02]  /*0a50*/  LOP3.LUT R26, R17.reuse, 0x300, RZ, 0xfc, !PT ;  /* 0x00000300111a7812 */ /* 0x040fe400078efcff */
[----:B------:R-:W-:Y:S02]  /*0a60*/  LEA.HI R23, R17, UR4, RZ, 0x1a ;  /* 0x0000000411177c11 */ /* 0x000fe4000f8fd0ff */
[----:B------:R-:W-:-:S02]  /*0a70*/  LEA.HI R17, R22, UR4, RZ, 0x1a ;  /* 0x0000000416117c11 */ /* 0x000fc4000f8fd0ff */
[----:B------:R-:W-:Y:S01]  /*0a80*/  LEA.HI R25, R25, UR4, RZ, 0x1a ;  /* 0x0000000419197c11 */ /* 0x000fe2000f8fd0ff */
[----:B------:R-:W-:Y:S01]  /*0a90*/  FADD R28, R28, R39 ;  /* 0x000000271c1c7221 */ /* 0x000fe20000000000 */
[----:B------:R-:W-:Y:S01]  /*0aa0*/  LEA.HI R27, R26, UR4, RZ, 0x1a ;  /* 0x000000041a1b7c11 */ /* 0x000fe2000f8fd0ff */
[C---:B------:R-:W-:Y:S01]  /*0ab0*/  IMAD R23, R16.reuse, 0x4, R23 ;  /* 0x0000000410177824 */ /* 0x040fe200078e0217 */
[----:B------:R-:W-:Y:S01]  /*0ac0*/  BAR.SYNC.DEFER_BLOCKING 0x0 ;  /* 0x0000000000007b1d */ /* 0x000fe20000010000 */
[C---:B------:R-:W-:Y:S01]  /*0ad0*/  IMAD R22, R16.reuse, 0x4, R17 ;  /* 0x0000000410167824 */ /* 0x040fe200078e0211 */
[C---:B------:R-:W-:Y:S01]  /*0ae0*/  LEA R26, R16.reuse, R27, 0x2 ;  /* 0x0000001b101a7211 */ /* 0x040fe200078e10ff */
[----:B------:R-:W-:Y:S02]  /*0af0*/  IMAD R25, R16, 0x4, R25 ;  /* 0x0000000410197824 */ /* 0x000fe400078e0219 */
[----:B------:R-:W-:Y:S01]  /*0b00*/  FADD R8, R8, R38 ;  /* 0x0000002608087221 */ /* 0x000fe20000000000 */
[----:B-1----:R-:W-:Y:S01]  /*0b10*/  FADD R4, R4, R37 ;  /* 0x0000002504047221 */ /* 0x002fe20000000000 */
[----:B------:R-:W-:Y:S01]  /*0b20*/  FADD R5, R5, R24 ;  /* 0x0000001805057221 */ /* 0x000fe20000000000 */
[----:B------:R-:W-:Y:S01]  /*0b30*/  FADD R6, R6, R21 ;  /* 0x0000001506067221 */ /* 0x000fe20000000000 */
[----:B------:R-:W-:Y:S01]  /*0b40*/  FADD R7, R7, R18 ;  /* 0x0000001207077221 */ /* 0x000fe20000000000 */
[----:B------:R-:W-:Y:S01]  /*0b50*/  STS [R23], R28 ;  /* 0x0000001c17007388 */ /* 0x000fe20000000800 */
[----:B------:R-:W-:Y:S01]  /*0b60*/  IMAD.SHL.U32 R17, R19, 0x4, RZ ;  /* 0x0000000413117824 */ /* 0x000fe200078e00ff */
[----:B------:R-:W0:Y:S02]  /*0b70*/  LDC.64 R38, c[0x0][0x230] ;  /* 0x00008c00ff267b82 */ /* 0x000e240000000a00 */
[----:B------:R-:W-:Y:S04]  /*0b80*/  STS [R22+0x400], R29 ;  /* 0x0004001d16007388 */ /* 0x000fe80000000800 */
        /* <DEDUP_REMOVED lines=11> */
[----:B------:R1:W-:Y:S04]  /*0c40*/  STS [R22+0x700], R5 ;  /* 0x0007000516007388 */ /* 0x0003e80000000800 */
[----:B------:R-:W-:Y:S04]  /*0c50*/  STS [R25+0xb00], R6 ;  /* 0x000b000619007388 */ /* 0x000fe80000000800 */
[----:B------:R-:W-:Y:S01]  /*0c60*/  STS [R26+0xf00], R7 ;  /* 0x000f00071a007388 */ /* 0x000fe20000000800 */
[----:B------:R-:W-:-:S04]  /*0c70*/  SHF.R.U32.HI R16, RZ, 0x8, R17 ;  /* 0x00000008ff107819 */ /* 0x000fc80000011611 */
[----:B------:R-:W-:Y:S02]  /*0c80*/  SGXT.U32 R16, R16, 0x2 ;  /* 0x000000021010781a */ /* 0x000fe40000000000 */
[----:B-1----:R-:W-:Y:S02]  /*0c90*/  LOP3.LUT R22, R20, 0x400, RZ, 0xfc, !PT ;  /* 0x0000040014167812 */ /* 0x002fe400078efcff */
[----:B------:R-:W-:Y:S02]  /*0ca0*/  LOP3.LUT R17, R16, 0x3fc, R17, 0xf8, !PT ;  /* 0x000003fc10117812 */ /* 0x000fe400078ef811 */
[----:B------:R-:W-:Y:S02]  /*0cb0*/  LEA R19, R16, UR4, 0x2 ;  /* 0x0000000410137c11 */ /* 0x000fe4000f8e10ff */
[----:B------:R-:W-:Y:S01]  /*0cc0*/  LEA R16, R17, UR4, 0x2 ;  /* 0x0000000411107c11 */ /* 0x000fe2000f8e10ff */
[----:B------:R-:W-:Y:S01]  /*0cd0*/  BAR.SYNC.DEFER_BLOCKING 0x0 ;  /* 0x0000000000007b1d */ /* 0x000fe20000010000 */
[----:B------:R-:W-:Y:S01]  /*0ce0*/  SHF.R.U32.HI R22, RZ, 0x6, R22 ;  /* 0x00000006ff167819 */ /* 0x000fe20000011616 */
[----:B------:R-:W-:-:S03]  /*0cf0*/  IMAD R21, R20, 0x4, R19 ;  /* 0x0000000414157824 */ /* 0x000fc600078e0213 */
[----:B------:R-:W-:-:S05]  /*0d00*/  LOP3.LUT R22, R22, 0x1c, RZ, 0xc0, !PT ;  /* 0x0000001c16167812 */ /* 0x000fca00078ec0ff */
[----:B------:R-:W-:-:S04]  /*0d10*/  VIADD R23, R22, UR4 ;  /* 0x0000000416177c36 */ /* 0x000fc80008000000 */
[C---:B------:R-:W-:Y:S01]  /*0d20*/  IMAD R37, R20.reuse, 0x4, R23 ;  /* 0x0000000414257824 */ /* 0x040fe200078e0217 */
[----:B------:R-:W-:Y:S04]  /*0d30*/  LDS R16, [R16] ;  /* 0x0000000010107984 */ /* 0x000fe80000000800 */
[----:B------:R-:W-:Y:S04]  /*0d40*/  LDS R17, [R21+0x4] ;  /* 0x0000040015117984 */ /* 0x000fe80000000800 */
[----:B------:R-:W-:Y:S04]  /*0d50*/  LDS R18, [R21+0x8] ;  /* 0x0000080015127984 */ /* 0x000fe80000000800 */
[----:B------:R1:W2:Y:S04]  /*0d60*/  LDS R19, [R21+0xc] ;  /* 0x00000c0015137984 */ /* 0x0002a80000000800 */
[----:B------:R-:W-:Y:S01]  /*0d70*/  LDS R24, [R37+0x1000] ;  /* 0x0010000025187984 */ /* 0x000fe20000000800 */
[----:B-1----:R-:W-:-:S03]  /*0d80*/  LOP3.LUT R21, R20, 0x800, RZ, 0xfc, !PT ;  /* 0x0000080014157812 */ /* 0x002fc600078efcff */
[----:B------:R-:W-:Y:S01]  /*0d90*/  LDS R25, [R37+0x1004] ;  /* 0x0010040025197984 */ /* 0x000fe20000000800 */
[----:B------:R-:W-:-:S03]  /*0da0*/  SHF.R.U32.HI R21, RZ, 0x6, R21 ;  /* 0x00000006ff157819 */ /* 0x000fc60000011615 */
[----:B------:R-:W-:Y:S01]  /*0db0*/  LDS R26, [R37+0x1008] ;  /* 0x00100800251a7984 */ /* 0x000fe20000000800 */
[----:B------:R-:W-:-:S03]  /*0dc0*/  LOP3.LUT R21, R21, 0x2c, RZ, 0xc0, !PT ;  /* 0x0000002c15157812 */ /* 0x000fc600078ec0ff */
[----:B------:R-:W1:Y:S01]  /*0dd0*/  LDS R27, [R37+0x100c] ;  /* 0x00100c00251b7984 */ /* 0x000e620000000800 */
[----:B------:R-:W-:-:S05]  /*0de0*/  IADD3 R21, R21, UR4, RZ ;  /* 0x0000000415157c10 */ /* 0x000fca000fffe0ff */
[C---:B------:R-:W-:Y:S01]  /*0df0*/  IMAD R40, R20.reuse, 0x4, R21 ;  /* 0x0000000414287824 */ /* 0x040fe200078e0215 */
[----:B------:R-:W-:-:S04]  /*0e00*/  LOP3.LUT R21, R20, 0xc00, RZ, 0xfc, !PT ;  /* 0x00000c0014157812 */ /* 0x000fc800078efcff */
[----:B------:R-:W-:-:S04]  /*0e10*/  SHF.R.U32.HI R21, RZ, 0x6, R21 ;  /* 0x00000006ff157819 */ /* 0x000fc80000011615 */
[----:B------:R-:W-:Y:S01]  /*0e20*/  LOP3.LUT R21, R21, 0x3c, RZ, 0xc0, !PT ;  /* 0x0000003c15157812 */ /* 0x000fe200078ec0ff */
[----:B0-----:R-:W-:-:S04]  /*0e30*/  IMAD.WIDE R22, R33, 0x4, R38 ;  /* 0x0000000421167825 */ /* 0x001fc800078e0226 */
[----:B------:R-:W-:Y:S01]  /*0e40*/  VIADD R21, R21, UR4 ;  /* 0x0000000415157c36 */ /* 0x000fe20008000000 */
[----:B--2---:R-:W-:Y:S03]  /*0e50*/  @!P0 STG.E.128 desc[UR6][R22.64], R16 ;  /* 0x0000001016008986 */ /* 0x004fe6000c101d06 */
[----:B------:R-:W-:Y:S01]  /*0e60*/  IMAD R41, R20, 0x4, R21 ;  /* 0x0000000414297824 */ /* 0x000fe200078e0215 */
[----:B------:R-:W-:Y:S04]  /*0e70*/  LDS R16, [R40+0x2000] ;  /* 0x0020000028107984 */ /* 0x000fe80000000800 */
[----:B------:R-:W-:Y:S04]  /*0e80*/  LDS R17, [R40+0x2004] ;  /* 0x0020040028117984 */ /* 0x000fe80000000800 */
[----:B------:R-:W-:Y:S04]  /*0e90*/  LDS R18, [R40+0x2008] ;  /* 0x0020080028127984 */ /* 0x000fe80000000800 */
[----:B------:R-:W0:Y:S04]  /*0ea0*/  LDS R19, [R40+0x200c] ;  /* 0x00200c0028137984 */ /* 0x000e280000000800 */
[----:B------:R-:W-:Y:S04]  /*0eb0*/  LDS R20, [R41+0x3000] ;  /* 0x0030000029147984 */ /* 0x000fe80000000800 */
[----:B------:R-:W-:Y:S04]  /*0ec0*/  LDS R21, [R41+0x3004] ;  /* 0x0030040029157984 */ /* 0x000fe80000000800 */
[----:B------:R-:W-:Y:S04]  /*0ed0*/  LDS R22, [R41+0x3008] ;  /* 0x0030080029167984 */ /* 0x000fe80000000800 */
[----:B------:R-:W2:Y:S01]  /*0ee0*/  LDS R23, [R41+0x300c] ;  /* 0x00300c0029177984 */ /* 0x000ea20000000800 */
[----:B------:R-:W-:-:S05]  /*0ef0*/  IMAD.WIDE R32, R32, 0x4, R38 ;  /* 0x0000000420207825 */ /* 0x000fca00078e0226 */
[----:B-1----:R1:W-:Y:S02]  /*0f00*/  @!P1 STG.E.128 desc[UR6][R32.64], R24 ;  /* 0x0000001820009986 */ /* 0x0023e4000c101d06 */
[----:B-1----:R-:W1:Y:S01]  /*0f10*/  LDC.64 R26, c[0x0][0x238] ;  /* 0x00008e00ff1a7b82 */ /* 0x002e620000000a00 */
[----:B------:R-:W-:-:S04]  /*0f20*/  IMAD.WIDE R24, R3, 0x4, R38 ;  /* 0x0000000403187825 */ /* 0x000fc800078e0226 */
[----:B------:R-:W-:Y:S01]  /*0f30*/  IMAD.WIDE R2, R2, 0x4, R38 ;  /* 0x0000000402027825 */ /* 0x000fe200078e0226 */
[----:B0-----:R0:W-:Y:S04]  /*0f40*/  @!P2 STG.E.128 desc[UR6][R24.64], R16 ;  /* 0x000000101800a986 */ /* 0x0011e8000c101d06 */
[----:B--2---:R0:W-:Y:S01]  /*0f50*/  @!P3 STG.E.128 desc[UR6][R2.64], R20 ;  /* 0x000000140200b986 */ /* 0x0041e2000c101d06 */
[----:B-1----:R-:W-:-:S04]  /*0f60*/  IMAD.WIDE R32, R0, 0x4, R26 ;  /* 0x0000000400207825 */ /* 0x002fc800078e021a */
[--C-:B------:R-:W-:Y:S01]  /*0f70*/  IMAD.WIDE R36, R36, 0x4, R26.reuse ;  /* 0x0000000424247825 */ /* 0x100fe200078e021a */
[----:B------:R0:W-:Y:S03]  /*0f80*/  @!P4 STG.E.128 desc[UR6][R32.64], R28 ;  /* 0x0000001c2000c986 */ /* 0x0001e6000c101d06 */
[--C-:B------:R-:W-:Y:S01]  /*0f90*/  IMAD.WIDE R38, R35, 0x4, R26.reuse ;  /* 0x0000000423267825 */ /* 0x100fe200078e021a */
[----:B------:R0:W-:Y:S04]  /*0fa0*/  @!P4 STG.E.128 desc[UR6][R36.64], R8 ;  /* 0x000000082400c986 */ /* 0x0001e8000c101d06 */
[----:B------:R0:W-:Y:S01]  /*0fb0*/  @!P4 STG.E.128 desc[UR6][R38.64], R12 ;  /* 0x0000000c2600c986 */ /* 0x0001e2000c101d06 */
[----:B------:R-:W-:Y:S01]  /*0fc0*/  IMAD.WIDE R26, R34, 0x4, R26 ;  /* 0x00000004221a7825 */ /* 0x000fe200078e021a */
[----:B0-----:R-:W-:Y:S06]  /*0fd0*/  @P4 EXIT ;  /* 0x000000000000494d */ /* 0x001fec0003800000 */
[----:B------:R-:W-:Y:S01]  /*0fe0*/  STG.E.128 desc[UR6][R26.64], R4 ;  /* 0x000000041a007986 */ /* 0x000fe2000c101d06 */
[----:B------:R-:W-:Y:S05]  /*0ff0*/  EXIT ;  /* 0x000000000000794d */ /* 0x000fea0003800000 */
.L_x_0:
[----:B------:R-:W-:-:S00]  /*1000*/  BRA `(.L_x_0) ;  /* 0xfffffffc00fc7947 */ /* 0x000fc0000383ffff */
[----:B------:R-:W-:-:S00]  /*1010*/  NOP ;  /* 0x0000000000007918 */ /* 0x000fc00000000000 */
        /* <DEDUP_REMOVED lines=14> */
.L_x_1:


//--------------------- .nv.shared.triton_poi_fused_add_convolution_mul_12 --------------------------
	.section	.nv.shared.triton_poi_fused_add_convolution_mul_12,"aw",@nobits
	.sectionflags	@""
	.align	16
	.zero		1024


//--------------------- .nv.constant0.triton_poi_fused_add_convolution_mul_12 --------------------------
	.section	.nv.constant0.triton_poi_fused_add_convolution_mul_12,"a",@progbits
	.sectionflags	@""
	.align	4
.nv.constant0.triton_poi_fused_add_convolution_mul_12:
	.zero		584
